//
// Generated by NVIDIA NVVM Compiler
//
// Compiler Build ID: CL-36424714
// Cuda compilation tools, release 13.0, V13.0.88
// Based on NVVM 20.0.0
//

.version 9.0
.target sm_100
.address_size 64

	// .globl	_Z7MatMultPfS_S_

.visible .entry _Z7MatMultPfS_S_(
	.param .u64 .ptr .align 1 _Z7MatMultPfS_S__param_0,
	.param .u64 .ptr .align 1 _Z7MatMultPfS_S__param_1,
	.param .u64 .ptr .align 1 _Z7MatMultPfS_S__param_2
)
{
	.reg .pred 	%p<9>;
	.reg .b32 	%r<22>;
	.reg .b32 	%f<17>;
	.reg .b64 	%rd<20>;

	ld.param.u64 	%rd8, [_Z7MatMultPfS_S__param_0];
	ld.param.u64 	%rd9, [_Z7MatMultPfS_S__param_1];
	ld.param.u64 	%rd10, [_Z7MatMultPfS_S__param_2];
	cvta.to.global.u64 	%rd11, %rd10;
	cvta.to.global.u64 	%rd1, %rd9;
	cvta.to.global.u64 	%rd12, %rd8;
	mov.u32 	%r10, %ctaid.x;
	mov.u32 	%r11, %ntid.x;
	mov.u32 	%r12, %tid.x;
	mad.lo.s32 	%r20, %r10, %r11, %r12;
	mov.u32 	%r13, %ctaid.y;
	mov.u32 	%r14, %ntid.y;
	mov.u32 	%r15, %tid.y;
	mad.lo.s32 	%r16, %r13, %r14, %r15;
	mul.lo.s32 	%r19, %r16, 100;
	add.s32 	%r18, %r19, %r20;
	setp.lt.s32 	%p2, %r20, 100;
	setp.lt.u32 	%p3, %r16, 100;
	and.pred  	%p1, %p2, %p3;
	mul.wide.s32 	%rd13, %r18, 4;
	add.s64 	%rd2, %rd11, %rd13;
	add.s64 	%rd3, %rd12, 800;
	mul.wide.u32 	%rd14, %r19, 4;
	add.s64 	%rd15, %rd14, %rd1;
	add.s64 	%rd19, %rd15, 8;
	mov.b32 	%r21, 0;
	not.pred 	%p4, %p1;
$L__BB0_1:
	mul.wide.s32 	%rd16, %r20, 4;
	add.s64 	%rd6, %rd3, %rd16;
	@%p4 bra 	$L__BB0_3;
	ld.global.f32 	%f1, [%rd6+-800];
	mul.wide.u32 	%rd17, %r19, 4;
	add.s64 	%rd18, %rd1, %rd17;
	ld.global.f32 	%f2, [%rd18];
	ld.global.f32 	%f3, [%rd2];
	fma.rn.f32 	%f4, %f1, %f2, %f3;
	st.global.f32 	[%rd2], %f4;
$L__BB0_3:
	@%p4 bra 	$L__BB0_5;
	ld.global.f32 	%f5, [%rd6+-400];
	ld.global.f32 	%f6, [%rd19+-4];
	ld.global.f32 	%f7, [%rd2];
	fma.rn.f32 	%f8, %f5, %f6, %f7;
	st.global.f32 	[%rd2], %f8;
$L__BB0_5:
	@%p4 bra 	$L__BB0_7;
	ld.global.f32 	%f9, [%rd6];
	ld.global.f32 	%f10, [%rd19];
	ld.global.f32 	%f11, [%rd2];
	fma.rn.f32 	%f12, %f9, %f10, %f11;
	st.global.f32 	[%rd2], %f12;
$L__BB0_7:
	@%p4 bra 	$L__BB0_9;
	ld.global.f32 	%f13, [%rd6+400];
	ld.global.f32 	%f14, [%rd19+4];
	ld.global.f32 	%f15, [%rd2];
	fma.rn.f32 	%f16, %f13, %f14, %f15;
	st.global.f32 	[%rd2], %f16;
$L__BB0_9:
	add.s32 	%r21, %r21, 4;
	add.s32 	%r20, %r20, 400;
	add.s64 	%rd19, %rd19, 16;
	add.s32 	%r19, %r19, 4;
	setp.ne.s32 	%p8, %r21, 100;
	@%p8 bra 	$L__BB0_1;
	ret;

}


// ===== COMPILED SASS (sm_100) =====

	.target	sm_100

	.elftype	@"ET_EXEC"


//--------------------- .note.nv.tkinfo           --------------------------
	.section	.note.nv.tkinfo,"",@"SHT_NOTE"
	.sectionflags	@"SHF_NOTE_NV_TKINFO"
	.tkinfo
        /*0018*/ 	.word	0x00000002
        /*0030*/ 	.string	""
        /*0030*/ 	.string	"ptxas"
        /*0030*/ 	.string	"Cuda compilation tools, release 13.0, V13.0.88"
        /*0030*/ 	.string	"Build cuda_13.0.r13.0/compiler.36424714_0"
        /*0030*/ 	.string	"-arch sm_100 -m 64 "



//--------------------- .note.nv.cuinfo           --------------------------
	.section	.note.nv.cuinfo,"",@"SHT_NOTE"
	.sectionflags	@"SHF_NOTE_NV_CUINFO"
        /*0018*/ 	.short	0x0002
        /*001a*/ 	.short	0x0064
        /*001c*/ 	.short	0x0082
	.zero		2


//--------------------- .nv.info                  --------------------------
	.section	.nv.info,"",@"SHT_CUDA_INFO"
	.align	4


	//----- nvinfo : EIATTR_REGCOUNT
	.align		4
        /*0000*/ 	.byte	0x04, 0x2f
        /*0002*/ 	.short	(.L_1 - .L_0)
	.align		4
.L_0:
        /*0004*/ 	.word	index@(_Z7MatMultPfS_S_)
        /*0008*/ 	.word	0x00000012


	//----- nvinfo : EIATTR_FRAME_SIZE
	.align		4
.L_1:
        /*000c*/ 	.byte	0x04, 0x11
        /*000e*/ 	.short	(.L_3 - .L_2)
	.align		4
.L_2:
        /*0010*/ 	.word	index@(_Z7MatMultPfS_S_)
        /*0014*/ 	.word	0x00000000


	//----- nvinfo : EIATTR_MIN_STACK_SIZE
	.align		4
.L_3:
        /*0018*/ 	.byte	0x04, 0x12
        /*001a*/ 	.short	(.L_5 - .L_4)
	.align		4
.L_4:
        /*001c*/ 	.word	index@(_Z7MatMultPfS_S_)
        /*0020*/ 	.word	0x00000000
.L_5:


//--------------------- .nv.compat                --------------------------
	.section	.nv.compat,"",@"SHT_CUDA_COMPAT_INFO"
	.align	4
        /*0000*/ 	.byte	0x02, 0x09, 0x00, 0x00, 0x02, 0x02, 0x01, 0x00, 0x02, 0x05, 0x05, 0x00, 0x03, 0x07, 0x01, 0x01
        /*0010*/ 	.byte	0x02, 0x03, 0x00, 0x00, 0x02, 0x06, 0x01, 0x00, 0x04, 0x0b, 0x08, 0x00, 0x09, 0x00, 0x00, 0x00
        /*0020*/ 	.byte	0x00, 0x00, 0x00, 0x00


//--------------------- .nv.info._Z7MatMultPfS_S_ --------------------------
	.section	.nv.info._Z7MatMultPfS_S_,"",@"SHT_CUDA_INFO"
	.sectionflags	@""
	.align	4


	//----- nvinfo : EIATTR_CUDA_API_VERSION
	.align		4
        /*0000*/ 	.byte	0x04, 0x37
        /*0002*/ 	.short	(.L_7 - .L_6)
.L_6:
        /*0004*/ 	.word	0x00000082


	//----- nvinfo : EIATTR_KPARAM_INFO
	.align		4
.L_7:
        /*0008*/ 	.byte	0x04, 0x17
        /*000a*/ 	.short	(.L_9 - .L_8)
.L_8:
        /*000c*/ 	.word	0x00000000
        /*0010*/ 	.short	0x0002
        /*0012*/ 	.short	0x0010
        /*0014*/ 	.byte	0x00, 0xf5, 0x21, 0x00


	//----- nvinfo : EIATTR_KPARAM_INFO
	.align		4
.L_9:
        /*0018*/ 	.byte	0x04, 0x17
        /*001a*/ 	.short	(.L_11 - .L_10)
.L_10:
        /*001c*/ 	.word	0x00000000
        /*0020*/ 	.short	0x0001
        /*0022*/ 	.short	0x0008
        /*0024*/ 	.byte	0x00, 0xf5, 0x21, 0x00


	//----- nvinfo : EIATTR_KPARAM_INFO
	.align		4
.L_11:
        /*0028*/ 	.byte	0x04, 0x17
        /*002a*/ 	.short	(.L_13 - .L_12)
.L_12:
        /*002c*/ 	.word	0x00000000
        /*0030*/ 	.short	0x0000
        /*0032*/ 	.short	0x0000
        /*0034*/ 	.byte	0x00, 0xf5, 0x21, 0x00


	//----- nvinfo : EIATTR_SPARSE_MMA_MASK
	.align		4
.L_13:
        /*0038*/ 	.byte	0x03, 0x50
        /*003a*/ 	.short	0x0000


	//----- nvinfo : EIATTR_MAXREG_COUNT
	.align		4
        /*003c*/ 	.byte	0x03, 0x1b
        /*003e*/ 	.short	0x00ff


	//----- nvinfo : EIATTR_MERCURY_ISA_VERSION
	.align		4
        /*0040*/ 	.byte	0x03, 0x5f
        /*0042*/ 	.short	0x0101


	//----- nvinfo : EIATTR_VRC_CTA_INIT_COUNT
	.align		4
        /*0044*/ 	.byte	0x02, 0x4a
	.zero		1
	.zero		1


	//----- nvinfo : EIATTR_EXIT_INSTR_OFFSETS
	.align		4
        /*0048*/ 	.byte	0x04, 0x1c
        /*004a*/ 	.short	(.L_15 - .L_14)


	//   ....[0]....
.L_14:
        /*004c*/ 	.word	0x000003d0


	//----- nvinfo : EIATTR_CRS_STACK_SIZE
	.align		4
.L_15:
        /*0050*/ 	.byte	0x04, 0x1e
        /*0052*/ 	.short	(.L_17 - .L_16)
.L_16:
        /*0054*/ 	.word	0x00000000


	//----- nvinfo : EIATTR_CBANK_PARAM_SIZE
	.align		4
.L_17:
        /*0058*/ 	.byte	0x03, 0x19
        /*005a*/ 	.short	0x0018


	//----- nvinfo : EIATTR_PARAM_CBANK
	.align		4
        /*005c*/ 	.byte	0x04, 0x0a
        /*005e*/ 	.short	(.L_19 - .L_18)
	.align		4
.L_18:
        /*0060*/ 	.word	index@(.nv.constant0._Z7MatMultPfS_S_)
        /*0064*/ 	.short	0x0380
        /*0066*/ 	.short	0x0018


	//----- nvinfo : EIATTR_SW_WAR
	.align		4
.L_19:
        /*0068*/ 	.byte	0x04, 0x36
        /*006a*/ 	.short	(.L_21 - .L_20)
.L_20:
        /*006c*/ 	.word	0x00000008
.L_21:


//--------------------- .nv.callgraph             --------------------------
	.section	.nv.callgraph,"",@"SHT_CUDA_CALLGRAPH"
	.align	4
	.sectionentsize	8
	.align		4
        /*0000*/ 	.word	0x00000000
	.align		4
        /*0004*/ 	.word	0xffffffff
	.align		4
        /*0008*/ 	.word	0x00000000
	.align		4
        /*000c*/ 	.word	0xfffffffe
	.align		4
        /*0010*/ 	.word	0x00000000
	.align		4
        /*0014*/ 	.word	0xfffffffd
	.align		4
        /*0018*/ 	.word	0x00000000
	.align		4
        /*001c*/ 	.word	0xfffffffc


//--------------------- .text._Z7MatMultPfS_S_    --------------------------
	.section	.text._Z7MatMultPfS_S_,"ax",@progbits
	.align	128
        .global         _Z7MatMultPfS_S_
        .type           _Z7MatMultPfS_S_,@function
        .size           _Z7MatMultPfS_S_,(.L_x_4 - _Z7MatMultPfS_S_)
        .other          _Z7MatMultPfS_S_,@"STO_CUDA_ENTRY STV_DEFAULT"
_Z7MatMultPfS_S_:
.text._Z7MatMultPfS_S_:
[----:B------:R-:W-:Y:S01]  /*0000*/  LDC R1, c[0x0][0x37c] ;  /* 0x0000df00ff017b82 */ /* 0x000fe20000000800 */
[----:B------:R-:W0:Y:S07]  /*0010*/  S2R R9, SR_TID.Y ;  /* 0x0000000000097919 */ /* 0x000e2e0000002200 */
[----:B------:R-:W1:Y:S01]  /*0020*/  LDC R0, c[0x0][0x360] ;  /* 0x0000d800ff007b82 */ /* 0x000e620000000800 */
[----:B------:R-:W2:Y:S01]  /*0030*/  LDCU.64 UR6, c[0x0][0x380] ;  /* 0x00007000ff0677ac */ /* 0x000ea20008000a00 */
[----:B------:R-:W1:Y:S01]  /*0040*/  S2R R5, SR_TID.X ;  /* 0x0000000000057919 */ /* 0x000e620000002100 */
[----:B------:R-:W3:Y:S05]  /*0050*/  LDCU.64 UR8, c[0x0][0x358] ;  /* 0x00006b00ff0877ac */ /* 0x000eea0008000a00 */
[----:B------:R-:W0:Y:S08]  /*0060*/  S2UR UR5, SR_CTAID.Y ;  /* 0x00000000000579c3 */ /* 0x000e300000002600 */
[----:B------:R-:W0:Y:S08]  /*0070*/  LDC R4, c[0x0][0x364] ;  /* 0x0000d900ff047b82 */ /* 0x000e300000000800 */
[----:B------:R-:W1:Y:S08]  /*0080*/  S2UR UR4, SR_CTAID.X ;  /* 0x00000000000479c3 */ /* 0x000e700000002500 */
[----:B------:R-:W4:Y:S08]  /*0090*/  LDC.64 R2, c[0x0][0x388] ;  /* 0x0000e200ff027b82 */ /* 0x000f300000000a00 */
[----:B------:R-:W5:Y:S01]  /*00a0*/  LDC.64 R6, c[0x0][0x390] ;  /* 0x0000e400ff067b82 */ /* 0x000f620000000a00 */
[----:B0-----:R-:W-:Y:S01]  /*00b0*/  IMAD R4, R4, UR5, R9 ;  /* 0x0000000504047c24 */ /* 0x001fe2000f8e0209 */
[----:B--2---:R-:W-:-:S04]  /*00c0*/  UIADD3 UR5, UP0, UPT, UR6, 0x320, URZ ;  /* 0x0000032006057890 */ /* 0x004fc8000ff1e0ff */
[----:B------:R-:W-:Y:S01]  /*00d0*/  ISETP.GE.U32.AND P0, PT, R4, 0x64, PT ;  /* 0x000000640400780c */ /* 0x000fe20003f06070 */
[----:B------:R-:W-:Y:S01]  /*00e0*/  UIADD3.X UR6, UPT, UPT, URZ, UR7, URZ, UP0, !UPT ;  /* 0x00000007ff067290 */ /* 0x000fe200087fe4ff */
[----:B-1----:R-:W-:Y:S01]  /*00f0*/  IMAD R0, R0, UR4, R5 ;  /* 0x0000000400007c24 */ /* 0x002fe2000f8e0205 */
[----:B------:R-:W-:Y:S01]  /*0100*/  UMOV UR4, URZ ;  /* 0x000000ff00047c82 */ /* 0x000fe20008000000 */
[----:B------:R-:W-:-:S03]  /*0110*/  IMAD R5, R4, 0x64, RZ ;  /* 0x0000006404057824 */ /* 0x000fc600078e02ff */
[C---:B------:R-:W-:Y:S02]  /*0120*/  ISETP.LT.AND P0, PT, R0.reuse, 0x64, !P0 ;  /* 0x000000640000780c */ /* 0x040fe40004701270 */
[----:B------:R-:W-:Y:S01]  /*0130*/  IADD3 R9, PT, PT, R0, R5, RZ ;  /* 0x0000000500097210 */ /* 0x000fe20007ffe0ff */
[----:B----4-:R-:W-:-:S03]  /*0140*/  IMAD.WIDE.U32 R2, R5, 0x4, R2 ;  /* 0x0000000405027825 */ /* 0x010fc600078e0002 */
[----:B------:R-:W-:-:S04]  /*0150*/  IADD3 R10, P1, PT, R2, 0x8, RZ ;  /* 0x00000008020a7810 */ /* 0x000fc80007f3e0ff */
[----:B------:R-:W-:Y:S01]  /*0160*/  IADD3.X R13, PT, PT, RZ, R3, RZ, P1, !PT ;  /* 0x00000003ff0d7210 */ /* 0x000fe20000ffe4ff */
[----:B---3-5:R-:W-:-:S08]  /*0170*/  IMAD.WIDE R2, R9, 0x4, R6 ;  /* 0x0000000409027825 */ /* 0x028fd000078e0206 */
.L_x_2:
[----:B0-----:R-:W0:Y:S01]  /*0180*/  @P0 LDC.64 R8, c[0x0][0x388] ;  /* 0x0000e200ff080b82 */ /* 0x001e220000000a00 */
[----:B------:R-:W-:Y:S01]  /*0190*/  MOV R6, UR5 ;  /* 0x0000000500067c02 */ /* 0x000fe20008000f00 */
[----:B------:R-:W2:Y:S01]  /*01a0*/  @P0 LDG.E R11, desc[UR8][R2.64] ;  /* 0x00000008020b0981 */ /* 0x000ea2000c1e1900 */
[----:B------:R-:W-:-:S03]  /*01b0*/  MOV R7, UR6 ;  /* 0x0000000600077c02 */ /* 0x000fc60008000f00 */
[----:B------:R-:W-:-:S05]  /*01c0*/  IMAD.WIDE R6, R0, 0x4, R6 ;  /* 0x0000000400067825 */ /* 0x000fca00078e0206 */
[----:B------:R-:W2:Y:S01]  /*01d0*/  @P0 LDG.E R4, desc[UR8][R6.64+-0x320] ;  /* 0xfffce00806040981 */ /* 0x000ea2000c1e1900 */
[----:B0-----:R-:W-:-:S06]  /*01e0*/  @P0 IMAD.WIDE.U32 R8, R5, 0x4, R8 ;  /* 0x0000000405080825 */ /* 0x001fcc00078e0008 */
[----:B------:R0:W2:Y:S02]  /*01f0*/  @P0 LDG.E R9, desc[UR8][R8.64] ;  /* 0x0000000808090981 */ /* 0x0000a4000c1e1900 */
[----:B0-----:R-:W-:Y:S01]  /*0200*/  MOV R8, R10 ;  /* 0x0000000a00087202 */ /* 0x001fe20000000f00 */
[----:B--2---:R-:W-:Y:S01]  /*0210*/  @P0 FFMA R11, R4, R9, R11 ;  /* 0x00000009040b0223 */ /* 0x004fe2000000000b */
[----:B------:R-:W-:-:S04]  /*0220*/  MOV R9, R13 ;  /* 0x0000000d00097202 */ /* 0x000fc80000000f00 */
[----:B------:R0:W-:Y:S04]  /*0230*/  @P0 STG.E desc[UR8][R2.64], R11 ;  /* 0x0000000b02000986 */ /* 0x0001e8000c101908 */
[----:B------:R-:W2:Y:S04]  /*0240*/  @P0 LDG.E R4, desc[UR8][R6.64+-0x190] ;  /* 0xfffe700806040981 */ /* 0x000ea8000c1e1900 */
[----:B------:R-:W2:Y:S04]  /*0250*/  @P0 LDG.E R13, desc[UR8][R8.64+-0x4] ;  /* 0xfffffc08080d0981 */ /* 0x000ea8000c1e1900 */
[----:B------:R-:W2:Y:S01]  /*0260*/  @P0 LDG.E R15, desc[UR8][R2.64] ;  /* 0x00000008020f0981 */ /* 0x000ea2000c1e1900 */
[----:B------:R-:W-:Y:S01]  /*0270*/  UIADD3 UR4, UPT, UPT, UR4, 0x4, URZ ;  /* 0x0000000404047890 */ /* 0x000fe2000fffe0ff */
[----:B------:R-:W-:Y:S03]  /*0280*/  BSSY.RECONVERGENT B0, `(.L_x_0) ;  /* 0x000000a000007945 */ /* 0x000fe60003800200 */
[----:B------:R-:W-:Y:S01]  /*0290*/  UISETP.NE.AND UP0, UPT, UR4, 0x64, UPT ;  /* 0x000000640400788c */ /* 0x000fe2000bf05270 */
[----:B--2---:R-:W-:-:S05]  /*02a0*/  @P0 FFMA R13, R4, R13, R15 ;  /* 0x0000000d040d0223 */ /* 0x004fca000000000f */
[----:B------:R0:W-:Y:S01]  /*02b0*/  @P0 STG.E desc[UR8][R2.64], R13 ;  /* 0x0000000d02000986 */ /* 0x0001e2000c101908 */
[----:B------:R-:W-:Y:S05]  /*02c0*/  @!P0 BRA `(.L_x_1) ;  /* 0x0000000000148947 */ /* 0x000fea0003800000 */
[----:B------:R-:W2:Y:S04]  /*02d0*/  LDG.E R4, desc[UR8][R6.64] ;  /* 0x0000000806047981 */ /* 0x000ea8000c1e1900 */
[----:B0-----:R-:W2:Y:S04]  /*02e0*/  LDG.E R11, desc[UR8][R8.64] ;  /* 0x00000008080b7981 */ /* 0x001ea8000c1e1900 */
[----:B------:R-:W2:Y:S02]  /*02f0*/  LDG.E R13, desc[UR8][R2.64] ;  /* 0x00000008020d7981 */ /* 0x000ea4000c1e1900 */
[----:B--2---:R-:W-:-:S05]  /*0300*/  FFMA R11, R4, R11, R13 ;  /* 0x0000000b040b7223 */ /* 0x004fca000000000d */
[----:B------:R1:W-:Y:S02]  /*0310*/  STG.E desc[UR8][R2.64], R11 ;  /* 0x0000000b02007986 */ /* 0x0003e4000c101908 */
.L_x_1:
[----:B------:R-:W-:Y:S05]  /*0320*/  BSYNC.RECONVERGENT B0 ;  /* 0x0000000000007941 */ /* 0x000fea0003800200 */
.L_x_0:
[----:B------:R-:W2:Y:S04]  /*0330*/  @P0 LDG.E R6, desc[UR8][R6.64+0x190] ;  /* 0x0001900806060981 */ /* 0x000ea8000c1e1900 */
[----:B01----:R-:W2:Y:S04]  /*0340*/  @P0 LDG.E R11, desc[UR8][R8.64+0x4] ;  /* 0x00000408080b0981 */ /* 0x003ea8000c1e1900 */
[----:B------:R-:W2:Y:S01]  /*0350*/  @P0 LDG.E R13, desc[UR8][R2.64] ;  /* 0x00000008020d0981 */ /* 0x000ea2000c1e1900 */
[----:B------:R-:W-:Y:S02]  /*0360*/  IADD3 R10, P1, PT, R8, 0x10, RZ ;  /* 0x00000010080a7810 */ /* 0x000fe40007f3e0ff */
[----:B------:R-:W-:-:S02]  /*0370*/  IADD3 R5, PT, PT, R5, 0x4, RZ ;  /* 0x0000000405057810 */ /* 0x000fc40007ffe0ff */
[----:B------:R-:W-:Y:S01]  /*0380*/  IADD3 R0, PT, PT, R0, 0x190, RZ ;  /* 0x0000019000007810 */ /* 0x000fe20007ffe0ff */
[----:B--2---:R-:W-:Y:S01]  /*0390*/  @P0 FFMA R11, R6, R11, R13 ;  /* 0x0000000b060b0223 */ /* 0x004fe2000000000d */
[----:B------:R-:W-:-:S04]  /*03a0*/  IADD3.X R13, PT, PT, RZ, R9, RZ, P1, !PT ;  /* 0x00000009ff0d7210 */ /* 0x000fc80000ffe4ff */
[----:B------:R0:W-:Y:S01]  /*03b0*/  @P0 STG.E desc[UR8][R2.64], R11 ;  /* 0x0000000b02000986 */ /* 0x0001e2000c101908 */
[----:B------:R-:W-:Y:S05]  /*03c0*/  BRA.U UP0, `(.L_x_2) ;  /* 0xfffffffd006c7547 */ /* 0x000fea000b83ffff */
[----:B------:R-:W-:Y:S05]  /*03d0*/  EXIT ;  /* 0x000000000000794d */ /* 0x000fea0003800000 */
.L_x_3:
[----:B------:R-:W-:-:S00]  /*03e0*/  BRA `(.L_x_3) ;  /* 0xfffffffc00fc7947 */ /* 0x000fc0000383ffff */
[----:B------:R-:W-:-:S00]  /*03f0*/  NOP ;  /* 0x0000000000007918 */ /* 0x000fc00000000000 */
        /* <DEDUP_REMOVED lines=8> */
.L_x_4:


//--------------------- .nv.shared.reserved.0     --------------------------
	.section	.nv.shared.reserved.0,"aw",@nobits
	.weak		__nv_reservedSMEM_offset_0_alias
	.size		__nv_reservedSMEM_offset_0_alias, 0, 64
	.other		__nv_reservedSMEM_offset_0_alias,@"STO_CUDA_RESERVED_SHARED STV_DEFAULT"
__nv_reservedSMEM_offset_0_alias:
	.zero		0
	.zero		64


//--------------------- .nv.constant0._Z7MatMultPfS_S_ --------------------------
	.section	.nv.constant0._Z7MatMultPfS_S_,"a",@progbits
	.sectionflags	@""
	.align	4
.nv.constant0._Z7MatMultPfS_S_:
	.zero		920


//--------------------- SYMBOLS --------------------------

	.type		.nv.reservedSmem.offset0,@object
	.size		.nv.reservedSmem.offset0,0x4
